	.headerflags	@"EF_CUDA_TEXMODE_UNIFIED EF_CUDA_64BIT_ADDRESS EF_CUDA_ACCELERATORS EF_CUDA_SM90 EF_CUDA_VIRTUAL_SM(EF_CUDA_SM90)"
	.elftype	@"ET_EXEC"


//--------------------- .nv.info                  --------------------------
	.section	.nv.info,"",@"SHT_CUDA_INFO"
	.align	4


	//----- nvinfo : EIATTR_REGCOUNT
	.align		4
        /*0000*/ 	.byte	0x04, 0x2f
        /*0002*/ 	.short	(.L_1 - .L_0)
	.align		4
.L_0:
        /*0004*/ 	.word	index@(triton_poi_fused__softmax_eq_masked_fill_mul_4)
        /*0008*/ 	.word	0x00000014


	//----- nvinfo : EIATTR_MIN_STACK_SIZE
	.align		4
.L_1:
        /*000c*/ 	.byte	0x04, 0x12
        /*000e*/ 	.short	(.L_3 - .L_2)
	.align		4
.L_2:
        /*0010*/ 	.word	index@(triton_poi_fused__softmax_eq_masked_fill_mul_4)
        /*0014*/ 	.word	0x00000000


	//----- nvinfo : EIATTR_FRAME_SIZE
	.align		4
.L_3:
        /*0018*/ 	.byte	0x04, 0x11
        /*001a*/ 	.short	(.L_5 - .L_4)
	.align		4
.L_4:
        /*001c*/ 	.word	index@(triton_poi_fused__softmax_eq_masked_fill_mul_4)
        /*0020*/ 	.word	0x00000000


	//----- nvinfo : EIATTR_MIN_STACK_SIZE
	.align		4
.L_5:
        /*0024*/ 	.byte	0x04, 0x12
        /*0026*/ 	.short	(.L_7 - .L_6)
	.align		4
.L_6:
        /*0028*/ 	.word	index@(triton_poi_fused__softmax_eq_masked_fill_mul_4)
        /*002c*/ 	.word	0x00000000
.L_7:


//--------------------- .nv.info.triton_poi_fused__softmax_eq_masked_fill_mul_4 --------------------------
	.section	.nv.info.triton_poi_fused__softmax_eq_masked_fill_mul_4,"",@"SHT_CUDA_INFO"
	.sectionflags	@""
	.align	4


	//----- nvinfo : EIATTR_CUDA_API_VERSION
	.align		4
        /*0000*/ 	.byte	0x04, 0x37
        /*0002*/ 	.short	(.L_9 - .L_8)
.L_8:
        /*0004*/ 	.word	0x0000007c


	//----- nvinfo : EIATTR_KPARAM_INFO
	.align		4
.L_9:
        /*0008*/ 	.byte	0x04, 0x17
        /*000a*/ 	.short	(.L_11 - .L_10)
.L_10:
        /*000c*/ 	.word	0x00000000
        /*0010*/ 	.short	0x0004
        /*0012*/ 	.short	0x0020
        /*0014*/ 	.byte	0x00, 0xf0, 0x11, 0x00


	//----- nvinfo : EIATTR_KPARAM_INFO
	.align		4
.L_11:
        /*0018*/ 	.byte	0x04, 0x17
        /*001a*/ 	.short	(.L_13 - .L_12)
.L_12:
        /*001c*/ 	.word	0x00000000
        /*0020*/ 	.short	0x0003
        /*0022*/ 	.short	0x0018
        /*0024*/ 	.byte	0x00, 0xf4, 0x21, 0x00


	//----- nvinfo : EIATTR_KPARAM_INFO
	.align		4
.L_13:
        /*0028*/ 	.byte	0x04, 0x17
        /*002a*/ 	.short	(.L_15 - .L_14)
.L_14:
        /*002c*/ 	.word	0x00000000
        /*0030*/ 	.short	0x0002
        /*0032*/ 	.short	0x0010
        /*0034*/ 	.byte	0x00, 0xf4, 0x21, 0x00


	//----- nvinfo : EIATTR_KPARAM_INFO
	.align		4
.L_15:
        /*0038*/ 	.byte	0x04, 0x17
        /*003a*/ 	.short	(.L_17 - .L_16)
.L_16:
        /*003c*/ 	.word	0x00000000
        /*0040*/ 	.short	0x0001
        /*0042*/ 	.short	0x0008
        /*0044*/ 	.byte	0x00, 0xf4, 0x21, 0x00


	//----- nvinfo : EIATTR_KPARAM_INFO
	.align		4
.L_17:
        /*0048*/ 	.byte	0x04, 0x17
        /*004a*/ 	.short	(.L_19 - .L_18)
.L_18:
        /*004c*/ 	.word	0x00000000
        /*0050*/ 	.short	0x0000
        /*0052*/ 	.short	0x0000
        /*0054*/ 	.byte	0x00, 0xf4, 0x21, 0x00


	//----- nvinfo : EIATTR_SPARSE_MMA_MASK
	.align		4
.L_19:
        /*0058*/ 	.byte	0x03, 0x50
        /*005a*/ 	.short	0x0000


	//----- nvinfo : EIATTR_MAXREG_COUNT
	.align		4
        /*005c*/ 	.byte	0x03, 0x1b
        /*005e*/ 	.short	0x00ff


	//----- nvinfo : EIATTR_EXIT_INSTR_OFFSETS
	.align		4
        /*0060*/ 	.byte	0x04, 0x1c
        /*0062*/ 	.short	(.L_21 - .L_20)


	//   ....[0]....
.L_20:
        /*0064*/ 	.word	0x00000370


	//   ....[1]....
        /*0068*/ 	.word	0x00000390


	//----- nvinfo : EIATTR_REQNTID
	.align		4
.L_21:
        /*006c*/ 	.byte	0x04, 0x10
        /*006e*/ 	.short	(.L_23 - .L_22)
.L_22:
        /*0070*/ 	.word	0x00000080
        /*0074*/ 	.word	0x00000001
        /*0078*/ 	.word	0x00000001


	//----- nvinfo : EIATTR_CBANK_PARAM_SIZE
	.align		4
.L_23:
        /*007c*/ 	.byte	0x03, 0x19
        /*007e*/ 	.short	0x0024


	//----- nvinfo : EIATTR_PARAM_CBANK
	.align		4
        /*0080*/ 	.byte	0x04, 0x0a
        /*0082*/ 	.short	(.L_25 - .L_24)
	.align		4
.L_24:
        /*0084*/ 	.word	index@(.nv.constant0.triton_poi_fused__softmax_eq_masked_fill_mul_4)
        /*0088*/ 	.short	0x0210
        /*008a*/ 	.short	0x0024


	//----- nvinfo : EIATTR_SW_WAR
	.align		4
.L_25:
        /*008c*/ 	.byte	0x04, 0x36
        /*008e*/ 	.short	(.L_27 - .L_26)
.L_26:
        /*0090*/ 	.word	0x00000008
.L_27:


//--------------------- .nv.callgraph             --------------------------
	.section	.nv.callgraph,"",@"SHT_CUDA_CALLGRAPH"
	.align	4
	.sectionentsize	8
	.align		4
        /*0000*/ 	.word	0x00000000
	.align		4
        /*0004*/ 	.word	0xffffffff
	.align		4
        /*0008*/ 	.word	0x00000000
	.align		4
        /*000c*/ 	.word	0xfffffffe
	.align		4
        /*0010*/ 	.word	0x00000000
	.align		4
        /*0014*/ 	.word	0xfffffffd
	.align		4
        /*0018*/ 	.word	0x00000000
	.align		4
        /*001c*/ 	.word	0xfffffffc


//--------------------- .text.triton_poi_fused__softmax_eq_masked_fill_mul_4 --------------------------
	.section	.text.triton_poi_fused__softmax_eq_masked_fill_mul_4,"ax",@progbits
	.align	128
        .global         triton_poi_fused__softmax_eq_masked_fill_mul_4
        .type           triton_poi_fused__softmax_eq_masked_fill_mul_4,@function
        .size           triton_poi_fused__softmax_eq_masked_fill_mul_4,(.L_x_1 - triton_poi_fused__softmax_eq_masked_fill_mul_4)
        .other          triton_poi_fused__softmax_eq_masked_fill_mul_4,@"STO_CUDA_ENTRY STV_DEFAULT"
triton_poi_fused__softmax_eq_masked_fill_mul_4:
.text.triton_poi_fused__softmax_eq_masked_fill_mul_4:
[----:B------:R-:W0:Y:S02]  /*0000*/  LDC R1, c[0x0][0x28] ;  /* 0x00000a00ff017b82 */ /* 0x000e240000000800 */
[----:B------:R-:W1:Y:S01]  /*0010*/  S2R R9, SR_TID.X ;  /* 0x0000000000097919 */ /* 0x000e620000002100 */
[----:B------:R-:W2:Y:S01]  /*0020*/  LDC.64 R4, c[0x0][0x218] ;  /* 0x00008600ff047b82 */ /* 0x000ea20000000a00 */
[----:B------:R-:W-:Y:S01]  /*0030*/  ULDC.64 UR4, c[0x0][0x208] ;  /* 0x0000820000047ab9 */ /* 0x000fe20000000a00 */
[----:B------:R-:W3:Y:S01]  /*0040*/  S2R R2, SR_CTAID.X ;  /* 0x0000000000027919 */ /* 0x000ee20000002500 */
[----:B-1----:R-:W-:Y:S02]  /*0050*/  LOP3.LUT R9, R9, 0x7f, RZ, 0xc0, !PT ;  /* 0x0000007f09097812 */ /* 0x002fe400078ec0ff */
[----:B---3--:R-:W-:-:S03]  /*0060*/  SHF.R.S32.HI R8, RZ, 0x18, R2 ;  /* 0x00000018ff087819 */ /* 0x008fc60000011402 */
[----:B------:R-:W-:Y:S02]  /*0070*/  IMAD R9, R2, 0x80, R9 ;  /* 0x0000008002097824 */ /* 0x000fe400078e0209 */
[----:B------:R-:W1:Y:S01]  /*0080*/  LDC.64 R2, c[0x0][0x210] ;  /* 0x00008400ff027b82 */ /* 0x000e620000000a00 */
[----:B------:R-:W-:Y:S02]  /*0090*/  SGXT R8, R8, 0x1 ;  /* 0x000000010808781a */ /* 0x000fe40000000200 */
[----:B------:R-:W-:Y:S02]  /*00a0*/  SHF.R.S32.HI R0, RZ, 0x1f, R9 ;  /* 0x0000001fff007819 */ /* 0x000fe40000011409 */
[-C--:B------:R-:W-:Y:S02]  /*00b0*/  LEA.HI R8, R8, R9.reuse, RZ, 0x6 ;  /* 0x0000000908087211 */ /* 0x080fe400078f30ff */
[----:B------:R-:W-:Y:S02]  /*00c0*/  LEA.HI R6, R0, R9, RZ, 0x2 ;  /* 0x0000000900067211 */ /* 0x000fe400078f10ff */
[----:B------:R-:W-:-:S02]  /*00d0*/  SHF.R.S32.HI R11, RZ, 0x6, R8 ;  /* 0x00000006ff0b7819 */ /* 0x000fc40000011408 */
[----:B------:R-:W-:Y:S02]  /*00e0*/  SHF.R.S32.HI R0, RZ, 0x2, R6 ;  /* 0x00000002ff007819 */ /* 0x000fe40000011406 */
[----:B------:R-:W-:Y:S02]  /*00f0*/  LOP3.LUT R6, R6, 0xfffffffc, RZ, 0xc0, !PT ;  /* 0xfffffffc06067812 */ /* 0x000fe400078ec0ff */
[----:B------:R-:W-:Y:S02]  /*0100*/  LEA.HI R7, R0, R0, RZ, 0x2 ;  /* 0x0000000000077211 */ /* 0x000fe400078f10ff */
[C---:B------:R-:W-:Y:S01]  /*0110*/  ISETP.GE.AND P0, PT, R9.reuse, 0x100, PT ;  /* 0x000001000900780c */ /* 0x040fe20003f06270 */
[----:B------:R-:W-:Y:S01]  /*0120*/  IMAD.IADD R10, R9, 0x1, -R6 ;  /* 0x00000001090a7824 */ /* 0x000fe200078e0a06 */
[----:B------:R-:W-:-:S04]  /*0130*/  LOP3.LUT R7, R7, 0xfffffffc, RZ, 0xc0, !PT ;  /* 0xfffffffc07077812 */ /* 0x000fc800078ec0ff */
[C---:B------:R-:W-:Y:S01]  /*0140*/  LEA R15, R11.reuse, R10, 0x2 ;  /* 0x0000000a0b0f7211 */ /* 0x040fe200078e10ff */
[----:B------:R-:W-:Y:S02]  /*0150*/  IMAD.IADD R8, R0, 0x1, -R7 ;  /* 0x0000000100087824 */ /* 0x000fe400078e0a07 */
[----:B------:R-:W3:Y:S02]  /*0160*/  LDC.64 R6, c[0x0][0x220] ;  /* 0x00008800ff067b82 */ /* 0x000ee40000000a00 */
[----:B------:R-:W-:Y:S02]  /*0170*/  IMAD R13, R11, 0x4, R8 ;  /* 0x000000040b0d7824 */ /* 0x000fe400078e0208 */
[----:B--2---:R-:W-:Y:S01]  /*0180*/  IMAD.WIDE R10, R15, 0x4, R4 ;  /* 0x000000040f0a7825 */ /* 0x004fe200078e0204 */
[----:B------:R-:W-:-:S03]  /*0190*/  CS2R R14, SRZ ;  /* 0x00000000000e7805 */ /* 0x000fc6000001ff00 */
[----:B------:R-:W-:Y:S02]  /*01a0*/  IMAD.WIDE R4, R13, 0x4, R4 ;  /* 0x000000040d047825 */ /* 0x000fe400078e0204 */
[----:B------:R-:W2:Y:S01]  /*01b0*/  LDC.64 R12, c[0x0][0x228] ;  /* 0x00008a00ff0c7b82 */ /* 0x000ea20000000a00 */
[----:B------:R-:W4:Y:S01]  /*01c0*/  @!P0 LDG.E.EL R15, desc[UR4][R10.64] ;  /* 0x000000040a0f8981 */ /* 0x000f22000c2e1900 */
[----:B------:R-:W-:-:S03]  /*01d0*/  CS2R R16, SRZ ;  /* 0x0000000000107805 */ /* 0x000fc6000001ff00 */
[----:B------:R-:W4:Y:S01]  /*01e0*/  @!P0 LDG.E.EL R14, desc[UR4][R4.64] ;  /* 0x00000004040e8981 */ /* 0x000f22000c2e1900 */
[----:B-1----:R-:W-:-:S05]  /*01f0*/  IMAD.WIDE R2, R9, 0x4, R2 ;  /* 0x0000000409027825 */ /* 0x002fca00078e0202 */
[----:B------:R-:W5:Y:S01]  /*0200*/  @!P0 LDG.E R16, desc[UR4][R2.64] ;  /* 0x0000000402108981 */ /* 0x000f62000c1e1900 */
[----:B---3--:R-:W-:-:S05]  /*0210*/  IMAD.WIDE R6, R0, 0x4, R6 ;  /* 0x0000000400067825 */ /* 0x008fca00078e0206 */
[----:B------:R-:W3:Y:S01]  /*0220*/  @!P0 LDG.E.EL R17, desc[UR4][R6.64] ;  /* 0x0000000406118981 */ /* 0x000ee2000c2e1900 */
[----:B--2---:R-:W-:Y:S01]  /*0230*/  IMAD.WIDE R8, R0, 0x4, R12 ;  /* 0x0000000400087825 */ /* 0x004fe200078e020c */
[----:B------:R-:W-:-:S10]  /*0240*/  HFMA2.MMA R12, -RZ, RZ, 0, 0 ;  /* 0x00000000ff0c7435 */ /* 0x000fd400000001ff */
[----:B------:R-:W2:Y:S01]  /*0250*/  @!P0 LDG.E.EL R12, desc[UR4][R8.64] ;  /* 0x00000004080c8981 */ /* 0x000ea2000c2e1900 */
[----:B----4-:R-:W-:-:S05]  /*0260*/  FMUL R14, R15, R14 ;  /* 0x0000000e0f0e7220 */ /* 0x010fca0000400000 */
[----:B------:R-:W-:-:S04]  /*0270*/  FSETP.NEU.AND P1, PT, R14, RZ, PT ;  /* 0x000000ff0e00720b */ /* 0x000fc80003f2d000 */
[----:B-----5:R-:W-:-:S05]  /*0280*/  FSEL R16, R16, -1000, P1 ;  /* 0xc47a000010107808 */ /* 0x020fca0000800000 */
[----:B---3--:R-:W-:-:S04]  /*0290*/  FADD R16, R16, -R17 ;  /* 0x8000001110107221 */ /* 0x008fc80000000000 */
[----:B------:R-:W-:-:S05]  /*02a0*/  FMUL R16, R16, 1.4426950216293334961 ;  /* 0x3fb8aa3b10107820 */ /* 0x000fca0000400000 */
[----:B------:R-:W-:Y:S02]  /*02b0*/  FSETP.GEU.AND P2, PT, R16, -126, PT ;  /* 0xc2fc00001000780b */ /* 0x000fe40003f4e000 */
[C---:B--2---:R-:W-:Y:S02]  /*02c0*/  FSETP.GT.AND P1, PT, |R12|.reuse, 8.50705917302346158658e+37, PT ;  /* 0x7e8000000c00780b */ /* 0x044fe40003f24200 */
[----:B------:R-:W-:-:S09]  /*02d0*/  FSETP.GEU.AND P3, PT, |R12|, 1.175494350822287508e-38, PT ;  /* 0x008000000c00780b */ /* 0x000fd20003f6e200 */
[----:B------:R-:W-:-:S04]  /*02e0*/  @!P2 FMUL R16, R16, 0.5 ;  /* 0x3f0000001010a820 */ /* 0x000fc80000400000 */
[----:B------:R-:W1:Y:S01]  /*02f0*/  MUFU.EX2 R0, R16 ;  /* 0x0000001000007308 */ /* 0x000e620000000800 */
[----:B------:R-:W-:-:S04]  /*0300*/  @P1 FMUL R12, R12, 0.25 ;  /* 0x3e8000000c0c1820 */ /* 0x000fc80000400000 */
[----:B------:R-:W-:-:S04]  /*0310*/  @!P3 FMUL R12, R12, 16777216 ;  /* 0x4b8000000c0cb820 */ /* 0x000fc80000400000 */
[----:B------:R-:W2:Y:S01]  /*0320*/  MUFU.RCP R5, R12 ;  /* 0x0000000c00057308 */ /* 0x000ea20000001000 */
[----:B-1----:R-:W-:-:S04]  /*0330*/  @!P2 FMUL R0, R0, R0 ;  /* 0x000000000000a220 */ /* 0x002fc80000400000 */
[----:B------:R-:W-:-:S04]  /*0340*/  @P1 FMUL R0, R0, 0.25 ;  /* 0x3e80000000001820 */ /* 0x000fc80000400000 */
[----:B------:R-:W-:-:S04]  /*0350*/  @!P3 FMUL R0, R0, 16777216 ;  /* 0x4b8000000000b820 */ /* 0x000fc80000400000 */
[----:B--2---:R-:W-:Y:S01]  /*0360*/  FMUL R5, R5, R0 ;  /* 0x0000000005057220 */ /* 0x004fe20000400000 */
[----:B------:R-:W-:Y:S06]  /*0370*/  @P0 EXIT ;  /* 0x000000000000094d */ /* 0x000fec0003800000 */
[----:B------:R-:W-:Y:S01]  /*0380*/  STG.E desc[UR4][R2.64], R5 ;  /* 0x0000000502007986 */ /* 0x000fe2000c101904 */
[----:B------:R-:W-:Y:S05]  /*0390*/  EXIT ;  /* 0x000000000000794d */ /* 0x000fea0003800000 */
.L_x_0:
[----:B------:R-:W-:-:S00]  /*03a0*/  BRA `(.L_x_0) ;  /* 0xfffffffc00fc7947 */ /* 0x000fc0000383ffff */
[----:B------:R-:W-:-:S00]  /*03b0*/  NOP ;  /* 0x0000000000007918 */ /* 0x000fc00000000000 */
        /* <DEDUP_REMOVED lines=12> */
.L_x_1:


//--------------------- .nv.constant0.triton_poi_fused__softmax_eq_masked_fill_mul_4 --------------------------
	.section	.nv.constant0.triton_poi_fused__softmax_eq_masked_fill_mul_4,"a",@progbits
	.sectionflags	@""
	.align	4
.nv.constant0.triton_poi_fused__softmax_eq_masked_fill_mul_4:
	.zero		564
